	.headerflags	@"EF_CUDA_TEXMODE_UNIFIED EF_CUDA_64BIT_ADDRESS EF_CUDA_SM86 EF_CUDA_VIRTUAL_SM(EF_CUDA_SM86)"
	.elftype	@"ET_EXEC"


//--------------------- .nv.info                  --------------------------
	.section	.nv.info,"",@"SHT_CUDA_INFO"
	.align	4


	//----- nvinfo : EIATTR_REGCOUNT
	.align		4
        /*0000*/ 	.byte	0x04, 0x2f
        /*0002*/ 	.short	(.L_2 - .L_1)
	.align		4
.L_1:
        /*0004*/ 	.word	index@(triton_red_fused__to_copy_add_mean_mul_pow_rsqrt_11)
        /*0008*/ 	.word	0x00000024


	//----- nvinfo : EIATTR_MIN_STACK_SIZE
	.align		4
.L_2:
        /*000c*/ 	.byte	0x04, 0x12
        /*000e*/ 	.short	(.L_4 - .L_3)
	.align		4
.L_3:
        /*0010*/ 	.word	index@(triton_red_fused__to_copy_add_mean_mul_pow_rsqrt_11)
        /*0014*/ 	.word	0x00000000


	//----- nvinfo : EIATTR_FRAME_SIZE
	.align		4
.L_4:
        /*0018*/ 	.byte	0x04, 0x11
        /*001a*/ 	.short	(.L_6 - .L_5)
	.align		4
.L_5:
        /*001c*/ 	.word	index@(triton_red_fused__to_copy_add_mean_mul_pow_rsqrt_11)
        /*0020*/ 	.word	0x00000000


	//----- nvinfo : EIATTR_MIN_STACK_SIZE
	.align		4
.L_6:
        /*0024*/ 	.byte	0x04, 0x12
        /*0026*/ 	.short	(.L_8 - .L_7)
	.align		4
.L_7:
        /*0028*/ 	.word	index@(triton_red_fused__to_copy_add_mean_mul_pow_rsqrt_11)
        /*002c*/ 	.word	0x00000000
.L_8:


//--------------------- .nv.info.triton_red_fused__to_copy_add_mean_mul_pow_rsqrt_11 --------------------------
	.section	.nv.info.triton_red_fused__to_copy_add_mean_mul_pow_rsqrt_11,"",@"SHT_CUDA_INFO"
	.sectionflags	@""
	.align	4


	//----- nvinfo : EIATTR_CUDA_API_VERSION
	.align		4
        /*0000*/ 	.byte	0x04, 0x37
        /*0002*/ 	.short	(.L_10 - .L_9)
.L_9:
        /*0004*/ 	.word	0x0000007c


	//----- nvinfo : EIATTR_SW2861232_WAR
	.align		4
.L_10:
        /*0008*/ 	.byte	0x01, 0x35
	.zero		2


	//----- nvinfo : EIATTR_PARAM_CBANK
	.align		4
        /*000c*/ 	.byte	0x04, 0x0a
        /*000e*/ 	.short	(.L_12 - .L_11)
	.align		4
.L_11:
        /*0010*/ 	.word	index@(.nv.constant0.triton_red_fused__to_copy_add_mean_mul_pow_rsqrt_11)
        /*0014*/ 	.short	0x0160
        /*0016*/ 	.short	0x0040


	//----- nvinfo : EIATTR_CBANK_PARAM_SIZE
	.align		4
.L_12:
        /*0018*/ 	.byte	0x03, 0x19
        /*001a*/ 	.short	0x0040


	//----- nvinfo : EIATTR_KPARAM_INFO
	.align		4
        /*001c*/ 	.byte	0x04, 0x17
        /*001e*/ 	.short	(.L_14 - .L_13)
.L_13:
        /*0020*/ 	.word	0x00000000
        /*0024*/ 	.short	0x0008
        /*0026*/ 	.short	0x0038
        /*0028*/ 	.byte	0x00, 0xf4, 0x21, 0x00


	//----- nvinfo : EIATTR_KPARAM_INFO
	.align		4
.L_14:
        /*002c*/ 	.byte	0x04, 0x17
        /*002e*/ 	.short	(.L_16 - .L_15)
.L_15:
        /*0030*/ 	.word	0x00000000
        /*0034*/ 	.short	0x0007
        /*0036*/ 	.short	0x0034
        /*0038*/ 	.byte	0x00, 0xf0, 0x11, 0x00


	//----- nvinfo : EIATTR_KPARAM_INFO
	.align		4
.L_16:
        /*003c*/ 	.byte	0x04, 0x17
        /*003e*/ 	.short	(.L_18 - .L_17)
.L_17:
        /*0040*/ 	.word	0x00000000
        /*0044*/ 	.short	0x0006
        /*0046*/ 	.short	0x0030
        /*0048*/ 	.byte	0x00, 0xf0, 0x11, 0x00


	//----- nvinfo : EIATTR_KPARAM_INFO
	.align		4
.L_18:
        /*004c*/ 	.byte	0x04, 0x17
        /*004e*/ 	.short	(.L_20 - .L_19)
.L_19:
        /*0050*/ 	.word	0x00000000
        /*0054*/ 	.short	0x0005
        /*0056*/ 	.short	0x0028
        /*0058*/ 	.byte	0x00, 0xf4, 0x21, 0x00


	//----- nvinfo : EIATTR_KPARAM_INFO
	.align		4
.L_20:
        /*005c*/ 	.byte	0x04, 0x17
        /*005e*/ 	.short	(.L_22 - .L_21)
.L_21:
        /*0060*/ 	.word	0x00000000
        /*0064*/ 	.short	0x0004
        /*0066*/ 	.short	0x0020
        /*0068*/ 	.byte	0x00, 0xf4, 0x21, 0x00


	//----- nvinfo : EIATTR_KPARAM_INFO
	.align		4
.L_22:
        /*006c*/ 	.byte	0x04, 0x17
        /*006e*/ 	.short	(.L_24 - .L_23)
.L_23:
        /*0070*/ 	.word	0x00000000
        /*0074*/ 	.short	0x0003
        /*0076*/ 	.short	0x0018
        /*0078*/ 	.byte	0x00, 0xf4, 0x21, 0x00


	//----- nvinfo : EIATTR_KPARAM_INFO
	.align		4
.L_24:
        /*007c*/ 	.byte	0x04, 0x17
        /*007e*/ 	.short	(.L_26 - .L_25)
.L_25:
        /*0080*/ 	.word	0x00000000
        /*0084*/ 	.short	0x0002
        /*0086*/ 	.short	0x0010
        /*0088*/ 	.byte	0x00, 0xf4, 0x21, 0x00


	//----- nvinfo : EIATTR_KPARAM_INFO
	.align		4
.L_26:
        /*008c*/ 	.byte	0x04, 0x17
        /*008e*/ 	.short	(.L_28 - .L_27)
.L_27:
        /*0090*/ 	.word	0x00000000
        /*0094*/ 	.short	0x0001
        /*0096*/ 	.short	0x0008
        /*0098*/ 	.byte	0x00, 0xf4, 0x21, 0x00


	//----- nvinfo : EIATTR_KPARAM_INFO
	.align		4
.L_28:
        /*009c*/ 	.byte	0x04, 0x17
        /*009e*/ 	.short	(.L_30 - .L_29)
.L_29:
        /*00a0*/ 	.word	0x00000000
        /*00a4*/ 	.short	0x0000
        /*00a6*/ 	.short	0x0000
        /*00a8*/ 	.byte	0x00, 0xf4, 0x21, 0x00


	//----- nvinfo : EIATTR_MAXREG_COUNT
	.align		4
.L_30:
        /*00ac*/ 	.byte	0x03, 0x1b
        /*00ae*/ 	.short	0x0080


	//----- nvinfo : EIATTR_COOP_GROUP_MASK_REGIDS
	.align		4
        /*00b0*/ 	.byte	0x04, 0x29
        /*00b2*/ 	.short	(.L_32 - .L_31)


	//   ....[0]....
.L_31:
        /*00b4*/ 	.word	0xffffffff


	//   ....[1]....
        /*00b8*/ 	.word	0xffffffff


	//   ....[2]....
        /*00bc*/ 	.word	0xffffffff


	//   ....[3]....
        /*00c0*/ 	.word	0xffffffff


	//   ....[4]....
        /*00c4*/ 	.word	0xffffffff


	//   ....[5]....
        /*00c8*/ 	.word	0xffffffff


	//   ....[6]....
        /*00cc*/ 	.word	0xffffffff


	//   ....[7]....
        /*00d0*/ 	.word	0xffffffff


	//   ....[8]....
        /*00d4*/ 	.word	0xffffffff


	//----- nvinfo : EIATTR_COOP_GROUP_INSTR_OFFSETS
	.align		4
.L_32:
        /*00d8*/ 	.byte	0x04, 0x28
        /*00da*/ 	.short	(.L_34 - .L_33)


	//   ....[0]....
.L_33:
        /*00dc*/ 	.word	0x00000740


	//   ....[1]....
        /*00e0*/ 	.word	0x00000770


	//   ....[2]....
        /*00e4*/ 	.word	0x000007a0


	//   ....[3]....
        /*00e8*/ 	.word	0x000007c0


	//   ....[4]....
        /*00ec*/ 	.word	0x000007e0


	//   ....[5]....
        /*00f0*/ 	.word	0x00000850


	//   ....[6]....
        /*00f4*/ 	.word	0x00000870


	//   ....[7]....
        /*00f8*/ 	.word	0x00000890


	//   ....[8]....
        /*00fc*/ 	.word	0x000008c0


	//----- nvinfo : EIATTR_EXIT_INSTR_OFFSETS
	.align		4
.L_34:
        /*0100*/ 	.byte	0x04, 0x1c
        /*0102*/ 	.short	(.L_36 - .L_35)


	//   ....[0]....
.L_35:
        /*0104*/ 	.word	0x000010f0


	//   ....[1]....
        /*0108*/ 	.word	0x00001110


	//----- nvinfo : EIATTR_REQNTID
	.align		4
.L_36:
        /*010c*/ 	.byte	0x04, 0x10
        /*010e*/ 	.short	(.L_38 - .L_37)
.L_37:
        /*0110*/ 	.word	0x00000200
        /*0114*/ 	.word	0x00000001
        /*0118*/ 	.word	0x00000001
.L_38:


//--------------------- .nv.callgraph             --------------------------
	.section	.nv.callgraph,"",@"SHT_CUDA_CALLGRAPH"
	.align	4
	.sectionentsize	8
	.align		4
        /*0000*/ 	.word	0x00000000
	.align		4
        /*0004*/ 	.word	0xffffffff
	.align		4
        /*0008*/ 	.word	0x00000000
	.align		4
        /*000c*/ 	.word	0xfffffffe
	.align		4
        /*0010*/ 	.word	0x00000000
	.align		4
        /*0014*/ 	.word	0xfffffffd
	.align		4
        /*0018*/ 	.word	0x00000000
	.align		4
        /*001c*/ 	.word	0xfffffffc


//--------------------- .nv.rel.action            --------------------------
	.section	.nv.rel.action,"",@"SHT_CUDA_RELOCINFO"
	.align	8
	.sectionentsize	8
        /*0000*/ 	.byte	0x73, 0x00, 0x00, 0x00, 0x00, 0x00, 0x00, 0x00, 0x00, 0x00, 0x00, 0x11, 0x25, 0x00, 0x05, 0x36


//--------------------- .nv.constant4             --------------------------
	.section	.nv.constant4,"a",@progbits
	.align	8
	.align		8
.nv.constant4:
        /*0000*/ 	.dword	_$_str


//--------------------- .nv.constant0.triton_red_fused__to_copy_add_mean_mul_pow_rsqrt_11 --------------------------
	.section	.nv.constant0.triton_red_fused__to_copy_add_mean_mul_pow_rsqrt_11,"a",@progbits
	.sectionflags	@""
	.align	4
.nv.constant0.triton_red_fused__to_copy_add_mean_mul_pow_rsqrt_11:
	.zero		416


//--------------------- .text.triton_red_fused__to_copy_add_mean_mul_pow_rsqrt_11 --------------------------
	.section	.text.triton_red_fused__to_copy_add_mean_mul_pow_rsqrt_11,"ax",@progbits
	.sectionflags	@"SHF_BARRIERS=1"
	.sectioninfo	@"SHI_REGISTERS=36"
	.align	128
        .global         triton_red_fused__to_copy_add_mean_mul_pow_rsqrt_11
        .type           triton_red_fused__to_copy_add_mean_mul_pow_rsqrt_11,@function
        .size           triton_red_fused__to_copy_add_mean_mul_pow_rsqrt_11,(.L_x_1 - triton_red_fused__to_copy_add_mean_mul_pow_rsqrt_11)
        .other          triton_red_fused__to_copy_add_mean_mul_pow_rsqrt_11,@"STO_CUDA_ENTRY STV_DEFAULT"
triton_red_fused__to_copy_add_mean_mul_pow_rsqrt_11:
.text.triton_red_fused__to_copy_add_mean_mul_pow_rsqrt_11:
[----:B------:R-:W-:Y:S02]  /*0000*/  MOV R1, c[0x0][0x28] ;  /* 0x00000a0000017a02 */ /* 0x000fe40000000f00 */
[----:B------:R-:W0:Y:S01]  /*0010*/  S2R R28, SR_TID.X ;  /* 0x00000000001c7919 */ /* 0x000e220000002100 */
[----:B------:R-:W-:Y:S01]  /*0020*/  MOV R27, 0x2 ;  /* 0x00000002001b7802 */ /* 0x000fe20000000f00 */
[----:B------:R-:W-:Y:S01]  /*0030*/  CS2R R24, SRZ ;  /* 0x0000000000187805 */ /* 0x000fe2000001ff00 */
[----:B------:R-:W-:Y:S01]  /*0040*/  CS2R R20, SRZ ;  /* 0x0000000000147805 */ /* 0x000fe2000001ff00 */
[----:B------:R-:W1:Y:S01]  /*0050*/  S2R R3, SR_CTAID.X ;  /* 0x0000000000037919 */ /* 0x000e620000002500 */
[----:B------:R-:W-:Y:S01]  /*0060*/  ULDC.64 UR4, c[0x0][0x118] ;  /* 0x0000460000047ab9 */ /* 0x000fe20000000a00 */
[----:B0-----:R-:W-:-:S04]  /*0070*/  SHF.L.U32 R26, R28, 0x2, RZ ;  /* 0x000000021c1a7819 */ /* 0x001fc800000006ff */
[----:B------:R-:W-:Y:S02]  /*0080*/  LOP3.LUT R26, R26, 0x7fc, RZ, 0xc0, !PT ;  /* 0x000007fc1a1a7812 */ /* 0x000fe400078ec0ff */
[----:B-1----:R-:W-:-:S03]  /*0090*/  ISETP.GE.AND P1, PT, R3, 0x200, PT ;  /* 0x000002000300780c */ /* 0x002fc60003f26270 */
[----:B------:R-:W-:-:S04]  /*00a0*/  IMAD R0, R3, 0x1000, R26 ;  /* 0x0000100003007824 */ /* 0x000fc800078e021a */
[----:B------:R-:W-:-:S04]  /*00b0*/  IMAD.WIDE R6, R0, R27, c[0x0][0x160] ;  /* 0x0000580000067625 */ /* 0x000fc800078e021b */
[CC--:B------:R-:W-:Y:S02]  /*00c0*/  IMAD.WIDE R2, R0.reuse, R27.reuse, c[0x0][0x168] ;  /* 0x00005a0000027625 */ /* 0x0c0fe400078e021b */
[----:B------:R-:W2:Y:S04]  /*00d0*/  @!P1 LDG.E.EL.64 R24, [R6.64] ;  /* 0x0000000406189981 */ /* 0x000ea8000c2e1b00 */
[----:B------:R-:W3:Y:S01]  /*00e0*/  @!P1 LDG.E.EL.64 R20, [R2.64] ;  /* 0x0000000402149981 */ /* 0x000ee2000c2e1b00 */
[----:B------:R-:W-:Y:S01]  /*00f0*/  CS2R R22, SRZ ;  /* 0x0000000000167805 */ /* 0x000fe2000001ff00 */
[----:B------:R-:W-:Y:S01]  /*0100*/  IMAD.WIDE R8, R0, R27, c[0x0][0x170] ;  /* 0x00005c0000087625 */ /* 0x000fe200078e021b */
[----:B------:R-:W-:-:S04]  /*0110*/  CS2R R12, SRZ ;  /* 0x00000000000c7805 */ /* 0x000fc8000001ff00 */
[----:B------:R-:W4:Y:S01]  /*0120*/  @!P1 LDG.E.EL.64 R22, [R8.64] ;  /* 0x0000000408169981 */ /* 0x000f22000c2e1b00 */
[----:B------:R-:W-:Y:S01]  /*0130*/  IMAD.WIDE R4, R0, R27, c[0x0][0x178] ;  /* 0x00005e0000047625 */ /* 0x000fe200078e021b */
[----:B------:R-:W-:-:S04]  /*0140*/  CS2R R14, SRZ ;  /* 0x00000000000e7805 */ /* 0x000fc8000001ff00 */
[----:B------:R-:W5:Y:S01]  /*0150*/  @!P1 LDG.E.EL.64 R12, [R4.64] ;  /* 0x00000004040c9981 */ /* 0x000f62000c2e1b00 */
[----:B------:R-:W-:-:S03]  /*0160*/  CS2R R18, SRZ ;  /* 0x0000000000127805 */ /* 0x000fc6000001ff00 */
[----:B------:R-:W4:Y:S04]  /*0170*/  @!P1 LDG.E.EL.64 R14, [R6.64+0x1000] ;  /* 0x00100004060e9981 */ /* 0x000f28000c2e1b00 */
[----:B------:R-:W5:Y:S01]  /*0180*/  @!P1 LDG.E.EL.64 R18, [R2.64+0x1000] ;  /* 0x0010000402129981 */ /* 0x000f62000c2e1b00 */
[----:B------:R-:W-:Y:S01]  /*0190*/  CS2R R16, SRZ ;  /* 0x0000000000107805 */ /* 0x000fe2000001ff00 */
[----:B------:R-:W-:-:S05]  /*01a0*/  CS2R R10, SRZ ;  /* 0x00000000000a7805 */ /* 0x000fca000001ff00 */
[----:B------:R-:W5:Y:S04]  /*01b0*/  @!P1 LDG.E.EL.64 R16, [R8.64+0x1000] ;  /* 0x0010000408109981 */ /* 0x000f68000c2e1b00 */
[----:B------:R-:W5:Y:S01]  /*01c0*/  @!P1 LDG.E.EL.64 R10, [R4.64+0x1000] ;  /* 0x00100004040a9981 */ /* 0x000f62000c2e1b00 */
[C---:B------:R-:W-:Y:S02]  /*01d0*/  LOP3.LUT P0, RZ, R28.reuse, 0x1f, RZ, 0xc0, !PT ;  /* 0x0000001f1cff7812 */ /* 0x040fe4000780c0ff */
[----:B------:R-:W-:Y:S02]  /*01e0*/  ISETP.GE.AND P2, PT, R28, 0x10, PT ;  /* 0x000000101c00780c */ /* 0x000fe40003f46270 */
[----:B--2---:R-:W-:Y:S02]  /*01f0*/  SHF.L.U32 R31, R24, 0x10, RZ ;  /* 0x00000010181f7819 */ /* 0x004fe400000006ff */
[----:B------:R-:W-:-:S02]  /*0200*/  SHF.L.U32 R32, R25, 0x10, RZ ;  /* 0x0000001019207819 */ /* 0x000fc400000006ff */
[----:B---3--:R-:W-:Y:S01]  /*0210*/  SHF.L.U32 R30, R20, 0x10, RZ ;  /* 0x00000010141e7819 */ /* 0x008fe200000006ff */
[----:B------:R-:W-:Y:S01]  /*0220*/  IMAD.U32 R33, R21, 0x10000, RZ ;  /* 0x0001000015217824 */ /* 0x000fe200078e00ff */
[----:B------:R-:W-:Y:S02]  /*0230*/  PRMT R24, R24, 0x7632, R24 ;  /* 0x0000763218187816 */ /* 0x000fe40000000018 */
[----:B------:R-:W-:Y:S01]  /*0240*/  PRMT R20, R20, 0x7632, R20 ;  /* 0x0000763214147816 */ /* 0x000fe20000000014 */
[----:B------:R-:W-:Y:S01]  /*0250*/  FADD R31, R31, R30 ;  /* 0x0000001e1f1f7221 */ /* 0x000fe20000000000 */
[----:B------:R-:W-:Y:S01]  /*0260*/  FADD R30, R32, R33 ;  /* 0x00000021201e7221 */ /* 0x000fe20000000000 */
[----:B------:R-:W-:Y:S02]  /*0270*/  PRMT R25, R25, 0x7632, R25 ;  /* 0x0000763219197816 */ /* 0x000fe40000000019 */
[----:B------:R-:W-:Y:S02]  /*0280*/  PRMT R32, R21, 0x7632, R32 ;  /* 0x0000763215207816 */ /* 0x000fe40000000020 */
[----:B------:R-:W-:-:S02]  /*0290*/  SHF.L.U32 R21, R24, 0x10, RZ ;  /* 0x0000001018157819 */ /* 0x000fc400000006ff */
[----:B------:R-:W-:Y:S01]  /*02a0*/  SHF.L.U32 R20, R20, 0x10, RZ ;  /* 0x0000001014147819 */ /* 0x000fe200000006ff */
[----:B------:R-:W-:Y:S01]  /*02b0*/  IMAD.U32 R32, R32, 0x10000, RZ ;  /* 0x0001000020207824 */ /* 0x000fe200078e00ff */
[----:B------:R-:W-:Y:S02]  /*02c0*/  SHF.L.U32 R25, R25, 0x10, RZ ;  /* 0x0000001019197819 */ /* 0x000fe400000006ff */
[C---:B----4-:R-:W-:Y:S01]  /*02d0*/  SHF.L.U32 R24, R22.reuse, 0x10, RZ ;  /* 0x0000001016187819 */ /* 0x050fe200000006ff */
[----:B------:R-:W-:Y:S01]  /*02e0*/  FADD R21, R21, R20 ;  /* 0x0000001415157221 */ /* 0x000fe20000000000 */
[----:B------:R-:W-:Y:S01]  /*02f0*/  PRMT R22, R22, 0x7632, R22 ;  /* 0x0000763216167816 */ /* 0x000fe20000000016 */
[----:B------:R-:W-:Y:S01]  /*0300*/  FADD R20, R25, R32 ;  /* 0x0000002019147221 */ /* 0x000fe20000000000 */
[C---:B------:R-:W-:Y:S01]  /*0310*/  SHF.L.U32 R25, R23.reuse, 0x10, RZ ;  /* 0x0000001017197819 */ /* 0x040fe200000006ff */
[----:B------:R-:W-:Y:S01]  /*0320*/  FADD R31, R24, R31 ;  /* 0x0000001f181f7221 */ /* 0x000fe20000000000 */
[----:B------:R-:W-:-:S02]  /*0330*/  PRMT R24, R23, 0x7632, R24 ;  /* 0x0000763217187816 */ /* 0x000fc40000000018 */
[----:B-----5:R-:W-:Y:S01]  /*0340*/  PRMT R23, R12, 0x7632, R23 ;  /* 0x000076320c177816 */ /* 0x020fe20000000017 */
[----:B------:R-:W-:Y:S01]  /*0350*/  FADD R30, R25, R30 ;  /* 0x0000001e191e7221 */ /* 0x000fe20000000000 */
[----:B------:R-:W-:Y:S01]  /*0360*/  SHF.L.U32 R22, R22, 0x10, RZ ;  /* 0x0000001016167819 */ /* 0x000fe200000006ff */
[----:B------:R-:W-:Y:S01]  /*0370*/  IMAD.U32 R25, R24, 0x10000, RZ ;  /* 0x0001000018197824 */ /* 0x000fe200078e00ff */
[----:B------:R-:W-:Y:S02]  /*0380*/  SHF.L.U32 R23, R23, 0x10, RZ ;  /* 0x0000001017177819 */ /* 0x000fe400000006ff */
[----:B------:R-:W-:Y:S01]  /*0390*/  SHF.L.U32 R33, R13, 0x10, RZ ;  /* 0x000000100d217819 */ /* 0x000fe200000006ff */
[----:B------:R-:W-:Y:S01]  /*03a0*/  FADD R22, R22, R21 ;  /* 0x0000001516167221 */ /* 0x000fe20000000000 */
[----:B------:R-:W-:Y:S01]  /*03b0*/  SHF.L.U32 R12, R12, 0x10, RZ ;  /* 0x000000100c0c7819 */ /* 0x000fe200000006ff */
[----:B------:R-:W-:Y:S01]  /*03c0*/  FADD R20, R25, R20 ;  /* 0x0000001419147221 */ /* 0x000fe20000000000 */
[----:B------:R-:W-:Y:S01]  /*03d0*/  PRMT R13, R14, 0x7632, R13 ;  /* 0x000076320e0d7816 */ /* 0x000fe2000000000d */
[----:B------:R-:W-:Y:S01]  /*03e0*/  FADD R22, R23, R22 ;  /* 0x0000001617167221 */ /* 0x000fe20000000000 */
[----:B------:R-:W-:Y:S01]  /*03f0*/  PRMT R23, R18, 0x7632, R23 ;  /* 0x0000763212177816 */ /* 0x000fe20000000017 */
[----:B------:R-:W-:Y:S01]  /*0400*/  FADD R12, R12, R31 ;  /* 0x0000001f0c0c7221 */ /* 0x000fe20000000000 */
[----:B------:R-:W-:Y:S01]  /*0410*/  SHF.L.U32 R25, R18, 0x10, RZ ;  /* 0x0000001012197819 */ /* 0x000fe200000006ff */
[----:B------:R-:W-:Y:S01]  /*0420*/  IMAD.U32 R18, R13, 0x10000, RZ ;  /* 0x000100000d127824 */ /* 0x000fe200078e00ff */
[----:B------:R-:W-:Y:S01]  /*0430*/  SHF.L.U32 R23, R23, 0x10, RZ ;  /* 0x0000001017177819 */ /* 0x000fe200000006ff */
[----:B------:R-:W-:Y:S01]  /*0440*/  IMAD.U32 R14, R14, 0x10000, RZ ;  /* 0x000100000e0e7824 */ /* 0x000fe200078e00ff */
        /* <DEDUP_REMOVED lines=8> */
[----:B------:R-:W-:-:S02]  /*04d0*/  SHF.L.U32 R23, R13, 0x10, RZ ;  /* 0x000000100d177819 */ /* 0x000fc400000006ff */
[C---:B------:R-:W-:Y:S02]  /*04e0*/  PRMT R13, R16.reuse, 0x7632, R13 ;  /* 0x00007632100d7816 */ /* 0x040fe4000000000d */
[----:B------:R-:W-:Y:S01]  /*04f0*/  SHF.L.U32 R24, R19, 0x10, RZ ;  /* 0x0000001013187819 */ /* 0x000fe200000006ff */
[----:B------:R-:W-:Y:S01]  /*0500*/  IMAD.U32 R19, R16, 0x10000, RZ ;  /* 0x0001000010137824 */ /* 0x000fe200078e00ff */
[C---:B------:R-:W-:Y:S02]  /*0510*/  PRMT R16, R17.reuse, 0x7632, R16 ;  /* 0x0000763211107816 */ /* 0x040fe40000000010 */
[----:B------:R-:W-:Y:S01]  /*0520*/  SHF.L.U32 R30, R17, 0x10, RZ ;  /* 0x00000010111e7819 */ /* 0x000fe200000006ff */
[----:B------:R-:W-:Y:S01]  /*0530*/  FADD R19, R19, R14 ;  /* 0x0000000e13137221 */ /* 0x000fe20000000000 */
[----:B------:R-:W-:Y:S01]  /*0540*/  SHF.L.U32 R17, R13, 0x10, RZ ;  /* 0x000000100d117819 */ /* 0x000fe200000006ff */
[----:B------:R-:W-:Y:S01]  /*0550*/  FADD R23, R23, R24 ;  /* 0x0000001817177221 */ /* 0x000fe20000000000 */
[----:B------:R-:W-:Y:S01]  /*0560*/  PRMT R13, R10, 0x7632, R13 ;  /* 0x000076320a0d7816 */ /* 0x000fe2000000000d */
[--C-:B------:R-:W-:Y:S01]  /*0570*/  FADD R30, R30, R15.reuse ;  /* 0x0000000f1e1e7221 */ /* 0x100fe20000000000 */
[----:B------:R-:W-:Y:S01]  /*0580*/  SHF.L.U32 R16, R16, 0x10, RZ ;  /* 0x0000001010107819 */ /* 0x000fe200000006ff */
[----:B------:R-:W-:Y:S01]  /*0590*/  FADD R17, R17, R18 ;  /* 0x0000001211117221 */ /* 0x000fe20000000000 */
[----:B------:R-:W-:Y:S01]  /*05a0*/  SHF.L.U32 R14, R13, 0x10, RZ ;  /* 0x000000100d0e7819 */ /* 0x000fe200000006ff */
[----:B------:R-:W-:Y:S01]  /*05b0*/  IMAD.U32 R10, R10, 0x10000, RZ ;  /* 0x000100000a0a7824 */ /* 0x000fe200078e00ff */
[C---:B------:R-:W-:Y:S01]  /*05c0*/  PRMT R15, R11.reuse, 0x7632, R15 ;  /* 0x000076320b0f7816 */ /* 0x040fe2000000000f */
[----:B------:R-:W-:Y:S01]  /*05d0*/  FADD R23, R16, R23 ;  /* 0x0000001710177221 */ /* 0x000fe20000000000 */
[----:B------:R-:W-:Y:S01]  /*05e0*/  SHF.L.U32 R11, R11, 0x10, RZ ;  /* 0x000000100b0b7819 */ /* 0x000fe200000006ff */
[----:B------:R-:W-:Y:S01]  /*05f0*/  FADD R10, R10, R19 ;  /* 0x000000130a0a7221 */ /* 0x000fe20000000000 */
[----:B------:R-:W-:Y:S01]  /*0600*/  PRMT R13, R13, 0x7632, R13 ;  /* 0x000076320d0d7816 */ /* 0x000fe2000000000d */
[----:B------:R-:W-:Y:S01]  /*0610*/  FADD R14, R14, R17 ;  /* 0x000000110e0e7221 */ /* 0x000fe20000000000 */
[----:B------:R-:W-:Y:S01]  /*0620*/  SHF.L.U32 R16, R15, 0x10, RZ ;  /* 0x000000100f107819 */ /* 0x000fe200000006ff */
[----:B------:R-:W-:Y:S01]  /*0630*/  FADD R30, R11, R30 ;  /* 0x0000001e0b1e7221 */ /* 0x000fe20000000000 */
[----:B------:R-:W-:Y:S01]  /*0640*/  FMUL R11, R10, R10 ;  /* 0x0000000a0a0b7220 */ /* 0x000fe20000400000 */
[----:B------:R-:W-:Y:S01]  /*0650*/  IMAD.U32 R15, R13, 0x10000, RZ ;  /* 0x000100000d0f7824 */ /* 0x000fe200078e00ff */
[----:B------:R-:W-:Y:S01]  /*0660*/  FMUL R13, R14, R14 ;  /* 0x0000000e0e0d7220 */ /* 0x000fe20000400000 */
[----:B------:R-:W-:Y:S01]  /*0670*/  FADD R16, R16, R23 ;  /* 0x0000001710107221 */ /* 0x000fe20000000000 */
[----:B------:R-:W-:Y:S01]  /*0680*/  FMUL R30, R30, R30 ;  /* 0x0000001e1e1e7220 */ /* 0x000fe20000400000 */
[----:B------:R-:W-:Y:S01]  /*0690*/  FFMA R12, R12, R12, R11 ;  /* 0x0000000c0c0c7223 */ /* 0x000fe2000000000b */
[----:B------:R-:W-:Y:S01]  /*06a0*/  FFMA R13, R22, R22, R13 ;  /* 0x00000016160d7223 */ /* 0x000fe2000000000d */
[----:B------:R-:W-:Y:S01]  /*06b0*/  FADD R15, R15, R20 ;  /* 0x000000140f0f7221 */ /* 0x000fe20000000000 */
[----:B------:R-:W-:Y:S01]  /*06c0*/  FFMA R30, R21, R21, R30 ;  /* 0x00000015151e7223 */ /* 0x000fe2000000001e */
[----:B------:R-:W-:Y:S01]  /*06d0*/  FMUL R16, R16, R16 ;  /* 0x0000001010107220 */ /* 0x000fe20000400000 */
[----:B------:R-:W-:Y:S01]  /*06e0*/  FADD R13, R13, R12 ;  /* 0x0000000c0d0d7221 */ /* 0x000fe20000000000 */
[----:B------:R-:W-:-:S02]  /*06f0*/  CS2R R20, SRZ ;  /* 0x0000000000147805 */ /* 0x000fc4000001ff00 */
[----:B------:R-:W-:Y:S01]  /*0700*/  FFMA R16, R15, R15, R16 ;  /* 0x0000000f0f107223 */ /* 0x000fe20000000010 */
[----:B------:R-:W-:-:S04]  /*0710*/  FADD R13, R30, R13 ;  /* 0x0000000d1e0d7221 */ /* 0x000fc80000000000 */
[----:B------:R-:W-:-:S05]  /*0720*/  FADD R13, R16, R13 ;  /* 0x0000000d100d7221 */ /* 0x000fca0000000000 */
[----:B------:R-:W-:-:S05]  /*0730*/  FSEL R13, R13, RZ, !P1 ;  /* 0x000000ff0d0d7208 */ /* 0x000fca0004800000 */
[----:B------:R-:W0:Y:S02]  /*0740*/  SHFL.BFLY PT, R10, R13, 0x10, 0x1f ;  /* 0x0e001f000d0a7f89 */ /* 0x000e2400000e0000 */
[----:B0-----:R-:W-:Y:S01]  /*0750*/  FADD R10, R13, R10 ;  /* 0x0000000a0d0a7221 */ /* 0x001fe20000000000 */
[----:B------:R-:W-:-:S04]  /*0760*/  SHF.R.U32.HI R13, RZ, 0x3, R28 ;  /* 0x00000003ff0d7819 */ /* 0x000fc8000001161c */
[----:B------:R-:W0:Y:S01]  /*0770*/  SHFL.BFLY PT, R11, R10, 0x8, 0x1f ;  /* 0x0d001f000a0b7f89 */ /* 0x000e2200000e0000 */
[----:B------:R-:W-:Y:S01]  /*0780*/  LOP3.LUT R13, R13, 0x3c, RZ, 0xc0, !PT ;  /* 0x0000003c0d0d7812 */ /* 0x000fe200078ec0ff */
[----:B0-----:R-:W-:-:S05]  /*0790*/  FADD R11, R10, R11 ;  /* 0x0000000b0a0b7221 */ /* 0x001fca0000000000 */
[----:B------:R-:W0:Y:S02]  /*07a0*/  SHFL.BFLY PT, R12, R11, 0x4, 0x1f ;  /* 0x0c801f000b0c7f89 */ /* 0x000e2400000e0000 */
[----:B0-----:R-:W-:-:S05]  /*07b0*/  FADD R12, R11, R12 ;  /* 0x0000000c0b0c7221 */ /* 0x001fca0000000000 */
[----:B------:R-:W0:Y:S02]  /*07c0*/  SHFL.BFLY PT, R15, R12, 0x2, 0x1f ;  /* 0x0c401f000c0f7f89 */ /* 0x000e2400000e0000 */
[----:B0-----:R-:W-:-:S05]  /*07d0*/  FADD R15, R12, R15 ;  /* 0x0000000f0c0f7221 */ /* 0x001fca0000000000 */
[----:B------:R-:W0:Y:S02]  /*07e0*/  SHFL.BFLY PT, R14, R15, 0x1, 0x1f ;  /* 0x0c201f000f0e7f89 */ /* 0x000e2400000e0000 */
[----:B0-----:R-:W-:-:S05]  /*07f0*/  FADD R16, R15, R14 ;  /* 0x0000000e0f107221 */ /* 0x001fca0000000000 */
[----:B------:R-:W-:Y:S04]  /*0800*/  @!P0 STS [R13], R16 ;  /* 0x000000100d008388 */ /* 0x000fe80000000800 */
[----:B------:R-:W-:Y:S01]  /*0810*/  BAR.SYNC.DEFER_BLOCKING 0x0 ;  /* 0x0000000000007b1d */ /* 0x000fe20000010000 */
[----:B------:R-:W-:-:S04]  /*0820*/  LOP3.LUT P0, RZ, R28, 0xf, RZ, 0xc0, !PT ;  /* 0x0000000f1cff7812 */ /* 0x000fc8000780c0ff */
[----:B------:R-:W-:Y:S01]  /*0830*/  ISETP.LT.AND P0, PT, R28, 0x10, !P0 ;  /* 0x000000101c00780c */ /* 0x000fe20004701270 */
[----:B------:R-:W0:Y:S04]  /*0840*/  @!P2 LDS R29, [R28.X4] ;  /* 0x000000001c1da984 */ /* 0x000e280000004800 */
[----:B0-----:R-:W0:Y:S02]  /*0850*/  SHFL.BFLY PT, R10, R29, 0x8, 0x1f ;  /* 0x0d001f001d0a7f89 */ /* 0x001e2400000e0000 */
[----:B0-----:R-:W-:-:S05]  /*0860*/  FADD R10, R29, R10 ;  /* 0x0000000a1d0a7221 */ /* 0x001fca0000000000 */
[----:B------:R-:W0:Y:S02]  /*0870*/  SHFL.BFLY PT, R11, R10, 0x4, 0x1f ;  /* 0x0c801f000a0b7f89 */ /* 0x000e2400000e0000 */
[----:B0-----:R-:W-:-:S05]  /*0880*/  FADD R11, R10, R11 ;  /* 0x0000000b0a0b7221 */ /* 0x001fca0000000000 */
[----:B------:R-:W0:Y:S02]  /*0890*/  SHFL.BFLY PT, R12, R11, 0x2, 0x1f ;  /* 0x0c401f000b0c7f89 */ /* 0x000e2400000e0000 */
[----:B0-----:R-:W-:Y:S02]  /*08a0*/  FADD R14, R11, R12 ;  /* 0x0000000c0b0e7221 */ /* 0x001fe40000000000 */
[----:B------:R-:W-:-:S03]  /*08b0*/  CS2R R12, SRZ ;  /* 0x00000000000c7805 */ /* 0x000fc6000001ff00 */
[----:B------:R-:W0:Y:S02]  /*08c0*/  SHFL.BFLY PT, R15, R14, 0x1, 0x1f ;  /* 0x0c201f000e0f7f89 */ /* 0x000e2400000e0000 */
[----:B0-----:R-:W-:-:S05]  /*08d0*/  FADD R17, R14, R15 ;  /* 0x0000000f0e117221 */ /* 0x001fca0000000000 */
[----:B------:R0:W-:Y:S04]  /*08e0*/  @P0 STS [R28.X4], R17 ;  /* 0x000000111c000388 */ /* 0x0001e80000004800 */
[----:B------:R-:W-:Y:S01]  /*08f0*/  BAR.SYNC.DEFER_BLOCKING 0x0 ;  /* 0x0000000000007b1d */ /* 0x000fe20000010000 */
[----:B------:R-:W-:-:S05]  /*0900*/  CS2R R18, SRZ ;  /* 0x0000000000127805 */ /* 0x000fca000001ff00 */
[----:B------:R-:W2:Y:S04]  /*0910*/  @!P1 LDG.E.EF.64 R12, [R6.64] ;  /* 0x00000004060c9981 */ /* 0x000ea8000c0e1b00 */
[----:B------:R-:W3:Y:S04]  /*0920*/  @!P1 LDG.E.EF.64 R20, [R2.64] ;  /* 0x0000000402149981 */ /* 0x000ee8000c0e1b00 */
[----:B------:R-:W4:Y:S01]  /*0930*/  @!P1 LDG.E.EF.64 R18, [R8.64] ;  /* 0x0000000408129981 */ /* 0x000f22000c0e1b00 */
[----:B------:R-:W-:Y:S01]  /*0940*/  CS2R R14, SRZ ;  /* 0x00000000000e7805 */ /* 0x000fe2000001ff00 */
[----:B------:R-:W-:-:S02]  /*0950*/  IMAD.WIDE.U32 R10, R26, R27, c[0x0][0x180] ;  /* 0x000060001a0a7625 */ /* 0x000fc400078e001b */
[----:B------:R-:W1:Y:S04]  /*0960*/  LDS R22, [RZ] ;  /* 0x00000000ff167984 */ /* 0x000e680000000800 */
[----:B------:R-:W5:Y:S04]  /*0970*/  @!P1 LDG.E.EF.64 R14, [R4.64] ;  /* 0x00000004040e9981 */ /* 0x000f68000c0e1b00 */
[----:B0-----:R-:W4:Y:S01]  /*0980*/  LDG.E.EL.64 R16, [R10.64] ;  /* 0x000000040a107981 */ /* 0x001f22000c2e1b00 */
[C---:B--2---:R-:W-:Y:S02]  /*0990*/  SHF.L.U32 R23, R12.reuse, 0x10, RZ ;  /* 0x000000100c177819 */ /* 0x044fe400000006ff */
[----:B------:R-:W-:-:S02]  /*09a0*/  PRMT R12, R12, 0x7632, R12 ;  /* 0x000076320c0c7816 */ /* 0x000fc4000000000c */
[C---:B---3--:R-:W-:Y:S01]  /*09b0*/  SHF.L.U32 R24, R20.reuse, 0x10, RZ ;  /* 0x0000001014187819 */ /* 0x048fe200000006ff */
[----:B------:R-:W-:Y:S01]  /*09c0*/  IMAD.U32 R29, R21, 0x10000, RZ ;  /* 0x00010000151d7824 */ /* 0x000fe200078e00ff */
[----:B------:R-:W-:Y:S02]  /*09d0*/  PRMT R21, R13, 0x7632, R21 ;  /* 0x000076320d157816 */ /* 0x000fe40000000015 */
[----:B------:R-:W-:Y:S01]  /*09e0*/  PRMT R20, R20, 0x7632, R20 ;  /* 0x0000763214147816 */ /* 0x000fe20000000014 */
[----:B------:R-:W-:Y:S01]  /*09f0*/  FADD R23, R23, R24 ;  /* 0x0000001817177221 */ /* 0x000fe20000000000 */
[----:B------:R-:W-:Y:S02]  /*0a00*/  SHF.L.U32 R24, R13, 0x10, RZ ;  /* 0x000000100d187819 */ /* 0x000fe400000006ff */
[----:B------:R-:W-:Y:S02]  /*0a10*/  PRMT R25, R21, 0x7632, R25 ;  /* 0x0000763215197816 */ /* 0x000fe40000000019 */
[----:B------:R-:W-:Y:S01]  /*0a20*/  SHF.L.U32 R12, R12, 0x10, RZ ;  /* 0x000000100c0c7819 */ /* 0x000fe200000006ff */
[----:B------:R-:W-:Y:S01]  /*0a30*/  FADD R29, R24, R29 ;  /* 0x0000001d181d7221 */ /* 0x000fe20000000000 */
[----:B------:R-:W-:Y:S01]  /*0a40*/  SHF.L.U32 R13, R20, 0x10, RZ ;  /* 0x00000010140d7819 */ /* 0x000fe200000006ff */
[----:B------:R-:W-:Y:S01]  /*0a50*/  IMAD.U32 R25, R25, 0x10000, RZ ;  /* 0x0001000019197824 */ /* 0x000fe200078e00ff */
[----:B------:R-:W-:-:S02]  /*0a60*/  SHF.L.U32 R24, R21, 0x10, RZ ;  /* 0x0000001015187819 */ /* 0x000fc400000006ff */
[----:B----4-:R-:W-:Y:S01]  /*0a70*/  PRMT R20, R18, 0x7632, R20 ;  /* 0x0000763212147816 */ /* 0x010fe20000000014 */
[----:B------:R-:W-:Y:S01]  /*0a80*/  FADD R21, R12, R13 ;  /* 0x0000000d0c157221 */ /* 0x000fe20000000000 */
[C---:B------:R-:W-:Y:S01]  /*0a90*/  SHF.L.U32 R12, R19.reuse, 0x10, RZ ;  /* 0x00000010130c7819 */ /* 0x040fe200000006ff */
[----:B------:R-:W-:Y:S01]  /*0aa0*/  FADD R13, R24, R25 ;  /* 0x00000019180d7221 */ /* 0x000fe20000000000 */
[----:B------:R-:W-:Y:S01]  /*0ab0*/  IMAD.MOV.U32 R25, RZ, RZ, 0x39800000 ;  /* 0x39800000ff197424 */ /* 0x000fe200078e00ff */
[----:B------:R-:W-:Y:S02]  /*0ac0*/  SHF.L.U32 R20, R20, 0x10, RZ ;  /* 0x0000001014147819 */ /* 0x000fe400000006ff */
[----:B------:R-:W-:Y:S01]  /*0ad0*/  FADD R24, R12, R29 ;  /* 0x0000001d0c187221 */ /* 0x000fe20000000000 */
[----:B-1----:R-:W-:Y:S01]  /*0ae0*/  FFMA R12, R22, R25, 9.9999999747524270788e-07 ;  /* 0x358637bd160c7423 */ /* 0x002fe20000000019 */
[----:B------:R-:W-:Y:S01]  /*0af0*/  SHF.L.U32 R18, R18, 0x10, RZ ;  /* 0x0000001012127819 */ /* 0x000fe200000006ff */
[----:B------:R-:W-:Y:S01]  /*0b00*/  FADD R21, R20, R21 ;  /* 0x0000001514157221 */ /* 0x000fe20000000000 */
[----:B------:R-:W-:-:S02]  /*0b10*/  PRMT R19, R19, 0x7632, R19 ;  /* 0x0000763213137816 */ /* 0x000fc40000000013 */
[----:B-----5:R-:W-:Y:S01]  /*0b20*/  PRMT R22, R15, 0x7632, R22 ;  /* 0x000076320f167816 */ /* 0x020fe20000000016 */
[----:B------:R-:W0:Y:S01]  /*0b30*/  MUFU.RSQ R12, R12 ;  /* 0x0000000c000c7308 */ /* 0x000e220000001400 */
[----:B------:R-:W-:Y:S01]  /*0b40*/  SHF.L.U32 R20, R19, 0x10, RZ ;  /* 0x0000001013147819 */ /* 0x000fe200000006ff */
[----:B------:R-:W-:Y:S01]  /*0b50*/  FADD R23, R18, R23 ;  /* 0x0000001712177221 */ /* 0x000fe20000000000 */
[----:B------:R-:W-:Y:S01]  /*0b60*/  PRMT R18, R14, 0x7632, R18 ;  /* 0x000076320e127816 */ /* 0x000fe20000000012 */
[----:B------:R-:W-:Y:S01]  /*0b70*/  IMAD.U32 R22, R22, 0x10000, RZ ;  /* 0x0001000016167824 */ /* 0x000fe200078e00ff */
[----:B------:R-:W-:Y:S01]  /*0b80*/  SHF.L.U32 R14, R14, 0x10, RZ ;  /* 0x000000100e0e7819 */ /* 0x000fe200000006ff */
[----:B------:R-:W-:Y:S01]  /*0b90*/  FADD R13, R20, R13 ;  /* 0x0000000d140d7221 */ /* 0x000fe20000000000 */
[----:B------:R-:W-:Y:S02]  /*0ba0*/  SHF.L.U32 R15, R15, 0x10, RZ ;  /* 0x000000100f0f7819 */ /* 0x000fe400000006ff */
[----:B------:R-:W-:Y:S01]  /*0bb0*/  SHF.L.U32 R18, R18, 0x10, RZ ;  /* 0x0000001012127819 */ /* 0x000fe200000006ff */
[----:B------:R-:W-:Y:S01]  /*0bc0*/  FADD R23, R14, R23 ;  /* 0x000000170e177221 */ /* 0x000fe20000000000 */
[--C-:B------:R-:W-:Y:S01]  /*0bd0*/  FADD R25, R22, R13.reuse ;  /* 0x0000000d16197221 */ /* 0x100fe20000000000 */
[----:B------:R-:W-:Y:S01]  /*0be0*/  PRMT R13, R16, 0x7632, R13 ;  /* 0x00007632100d7816 */ /* 0x000fe2000000000d */
[----:B------:R-:W-:Y:S01]  /*0bf0*/  FADD R19, R15, R24 ;  /* 0x000000180f137221 */ /* 0x000fe20000000000 */
[C---:B------:R-:W-:Y:S01]  /*0c00*/  PRMT R14, R17.reuse, 0x7632, R14 ;  /* 0x00007632110e7816 */ /* 0x040fe2000000000e */
[----:B------:R-:W-:Y:S01]  /*0c10*/  FADD R21, R18, R21 ;  /* 0x0000001512157221 */ /* 0x000fe20000000000 */
[----:B------:R-:W-:Y:S01]  /*0c20*/  SHF.L.U32 R16, R16, 0x10, RZ ;  /* 0x0000001010107819 */ /* 0x000fe200000006ff */
[C---:B0-----:R-:W-:Y:S01]  /*0c30*/  FMUL R23, R12.reuse, R23 ;  /* 0x000000170c177220 */ /* 0x041fe20000400000 */
[----:B------:R-:W-:Y:S01]  /*0c40*/  SHF.L.U32 R17, R17, 0x10, RZ ;  /* 0x0000001011117819 */ /* 0x000fe200000006ff */
[C---:B------:R-:W-:Y:S01]  /*0c50*/  FMUL R20, R12.reuse, R19 ;  /* 0x000000130c147220 */ /* 0x040fe20000400000 */
[----:B------:R-:W-:Y:S01]  /*0c60*/  SHF.L.U32 R13, R13, 0x10, RZ ;  /* 0x000000100d0d7819 */ /* 0x000fe200000006ff */
[----:B------:R-:W-:Y:S01]  /*0c70*/  FMUL R18, R12, R25 ;  /* 0x000000190c127220 */ /* 0x000fe20000400000 */
[----:B------:R-:W-:Y:S01]  /*0c80*/  SHF.L.U32 R15, R14, 0x10, RZ ;  /* 0x000000100e0f7819 */ /* 0x000fe200000006ff */
[----:B------:R-:W-:Y:S01]  /*0c90*/  FMUL R14, R12, R21 ;  /* 0x000000150c0e7220 */ /* 0x000fe20000400000 */
[----:B------:R-:W-:Y:S01]  /*0ca0*/  FMUL R16, R16, R23 ;  /* 0x0000001710107220 */ /* 0x000fe20000400000 */
[----:B------:R-:W-:Y:S01]  /*0cb0*/  FMUL R17, R17, R20 ;  /* 0x0000001411117220 */ /* 0x000fe20000400000 */
[----:B------:R-:W-:Y:S01]  /*0cc0*/  CS2R R22, SRZ ;  /* 0x0000000000167805 */ /* 0x000fe2000001ff00 */
[----:B------:R-:W-:Y:S01]  /*0cd0*/  FMUL R13, R13, R14 ;  /* 0x0000000e0d0d7220 */ /* 0x000fe20000400000 */
[----:B------:R-:W-:Y:S01]  /*0ce0*/  FMUL R18, R15, R18 ;  /* 0x000000120f127220 */ /* 0x000fe20000400000 */
[----:B------:R-:W-:Y:S01]  /*0cf0*/  IMAD.WIDE R14, R0, R27, c[0x0][0x188] ;  /* 0x00006200000e7625 */ /* 0x000fe200078e021b */
[----:B------:R-:W-:-:S02]  /*0d00*/  CS2R R20, SRZ ;  /* 0x0000000000147805 */ /* 0x000fc4000001ff00 */
[----:B------:R-:W-:Y:S02]  /*0d10*/  F2FP.BF16.PACK_AB R24, R13, R16 ;  /* 0x000000100d18723e */ /* 0x000fe400000010ff */
[----:B------:R-:W-:Y:S02]  /*0d20*/  F2FP.BF16.PACK_AB R25, R18, R17 ;  /* 0x000000111219723e */ /* 0x000fe400000010ff */
[----:B------:R-:W-:-:S03]  /*0d30*/  CS2R R16, SRZ ;  /* 0x0000000000107805 */ /* 0x000fc6000001ff00 */
[----:B------:R0:W-:Y:S04]  /*0d40*/  @!P1 STG.E.64 [R14.64], R24 ;  /* 0x000000180e009986 */ /* 0x0001e8000c101b04 */
[----:B------:R-:W2:Y:S04]  /*0d50*/  @!P1 LDG.E.EF.64 R22, [R2.64+0x1000] ;  /* 0x0010000402169981 */ /* 0x000ea8000c0e1b00 */
[----:B------:R2:W3:Y:S04]  /*0d60*/  @!P1 LDG.E.EF.64 R20, [R6.64+0x1000] ;  /* 0x0010000406149981 */ /* 0x0004e8000c0e1b00 */
[----:B------:R-:W4:Y:S01]  /*0d70*/  @!P1 LDG.E.EF.64 R16, [R8.64+0x1000] ;  /* 0x0010000408109981 */ /* 0x000f22000c0e1b00 */
[----:B------:R-:W-:-:S03]  /*0d80*/  CS2R R18, SRZ ;  /* 0x0000000000127805 */ /* 0x000fc6000001ff00 */
[----:B------:R-:W5:Y:S04]  /*0d90*/  LDG.E.EL.64 R10, [R10.64+0x1000] ;  /* 0x001000040a0a7981 */ /* 0x000f68000c2e1b00 */
[----:B------:R1:W5:Y:S01]  /*0da0*/  @!P1 LDG.E.EF.64 R18, [R4.64+0x1000] ;  /* 0x0010000404129981 */ /* 0x000362000c0e1b00 */
[C---:B--2---:R-:W-:Y:S02]  /*0db0*/  SHF.L.U32 R7, R22.reuse, 0x10, RZ ;  /* 0x0000001016077819 */ /* 0x044fe400000006ff */
[----:B------:R-:W-:Y:S01]  /*0dc0*/  PRMT R22, R22, 0x7632, R22 ;  /* 0x0000763216167816 */ /* 0x000fe20000000016 */
[C---:B---3--:R-:W-:Y:S01]  /*0dd0*/  IMAD.U32 R0, R20.reuse, 0x10000, RZ ;  /* 0x0001000014007824 */ /* 0x048fe200078e00ff */
[----:B------:R-:W-:Y:S02]  /*0de0*/  PRMT R20, R20, 0x7632, R20 ;  /* 0x0000763214147816 */ /* 0x000fe40000000014 */
[----:B------:R-:W-:Y:S01]  /*0df0*/  SHF.L.U32 R13, R21, 0x10, RZ ;  /* 0x00000010150d7819 */ /* 0x000fe200000006ff */
[----:B------:R-:W-:Y:S01]  /*0e00*/  FADD R7, R0, R7 ;  /* 0x0000000700077221 */ /* 0x000fe20000000000 */
[----:B------:R-:W-:Y:S01]  /*0e10*/  SHF.L.U32 R2, R23, 0x10, RZ ;  /* 0x0000001017027819 */ /* 0x000fe200000006ff */
[----:B------:R-:W-:Y:S01]  /*0e20*/  IMAD.U32 R3, R22, 0x10000, RZ ;  /* 0x0001000016037824 */ /* 0x000fe200078e00ff */
[----:B------:R-:W-:-:S02]  /*0e30*/  PRMT R21, R21, 0x7632, R21 ;  /* 0x0000763215157816 */ /* 0x000fc40000000015 */
[----:B------:R-:W-:Y:S02]  /*0e40*/  PRMT R23, R23, 0x7632, R23 ;  /* 0x0000763217177816 */ /* 0x000fe40000000017 */
[----:B----4-:R-:W-:Y:S02]  /*0e50*/  PRMT R0, R16, 0x7632, R0 ;  /* 0x0000763210007816 */ /* 0x010fe40000000000 */
[----:B------:R-:W-:Y:S01]  /*0e60*/  SHF.L.U32 R20, R20, 0x10, RZ ;  /* 0x0000001014147819 */ /* 0x000fe200000006ff */
[----:B------:R-:W-:Y:S01]  /*0e70*/  FADD R13, R13, R2 ;  /* 0x000000020d0d7221 */ /* 0x000fe20000000000 */
[----:B------:R-:W-:Y:S01]  /*0e80*/  SHF.L.U32 R21, R21, 0x10, RZ ;  /* 0x0000001015157819 */ /* 0x000fe200000006ff */
[----:B------:R-:W-:Y:S01]  /*0e90*/  IMAD.U32 R0, R0, 0x10000, RZ ;  /* 0x0001000000007824 */ /* 0x000fe200078e00ff */
[----:B------:R-:W-:Y:S01]  /*0ea0*/  SHF.L.U32 R2, R23, 0x10, RZ ;  /* 0x0000001017027819 */ /* 0x000fe200000006ff */
[----:B------:R-:W-:Y:S01]  /*0eb0*/  FADD R3, R20, R3 ;  /* 0x0000000314037221 */ /* 0x000fe20000000000 */
[----:B-1----:R-:W-:-:S02]  /*0ec0*/  SHF.L.U32 R4, R17, 0x10, RZ ;  /* 0x0000001011047819 */ /* 0x002fc400000006ff */
[----:B------:R-:W-:Y:S01]  /*0ed0*/  PRMT R17, R17, 0x7632, R17 ;  /* 0x0000763211117816 */ /* 0x000fe20000000011 */
[----:B------:R-:W-:Y:S01]  /*0ee0*/  FADD R6, R21, R2 ;  /* 0x0000000215067221 */ /* 0x000fe20000000000 */
[----:B------:R-:W-:Y:S01]  /*0ef0*/  FADD R3, R0, R3 ;  /* 0x0000000300037221 */ /* 0x000fe20000000000 */
[----:B-----5:R-:W-:Y:S02]  /*0f00*/  PRMT R0, R18, 0x7632, R0 ;  /* 0x0000763212007816 */ /* 0x020fe40000000000 */
[----:B------:R-:W-:Y:S02]  /*0f10*/  PRMT R2, R19, 0x7632, R2 ;  /* 0x0000763213027816 */ /* 0x000fe40000000002 */
[----:B------:R-:W-:Y:S02]  /*0f20*/  SHF.L.U32 R17, R17, 0x10, RZ ;  /* 0x0000001011117819 */ /* 0x000fe400000006ff */
[----:B------:R-:W-:Y:S01]  /*0f30*/  SHF.L.U32 R16, R16, 0x10, RZ ;  /* 0x0000001010107819 */ /* 0x000fe200000006ff */
[----:B------:R-:W-:Y:S01]  /*0f40*/  IMAD.U32 R2, R2, 0x10000, RZ ;  /* 0x0001000002027824 */ /* 0x000fe200078e00ff */
[----:B------:R-:W-:Y:S01]  /*0f50*/  SHF.L.U32 R0, R0, 0x10, RZ ;  /* 0x0000001000007819 */ /* 0x000fe200000006ff */
[----:B------:R-:W-:Y:S01]  /*0f60*/  FADD R17, R17, R6 ;  /* 0x0000000611117221 */ /* 0x000fe20000000000 */
[----:B------:R-:W-:Y:S01]  /*0f70*/  SHF.L.U32 R18, R18, 0x10, RZ ;  /* 0x0000001012127819 */ /* 0x000fe200000006ff */
[----:B------:R-:W-:Y:S01]  /*0f80*/  FADD R7, R16, R7 ;  /* 0x0000000710077221 */ /* 0x000fe20000000000 */
[----:B------:R-:W-:Y:S01]  /*0f90*/  SHF.L.U32 R19, R19, 0x10, RZ ;  /* 0x0000001013137819 */ /* 0x000fe200000006ff */
[----:B------:R-:W-:Y:S01]  /*0fa0*/  FADD R4, R4, R13 ;  /* 0x0000000d04047221 */ /* 0x000fe20000000000 */
[----:B------:R-:W-:Y:S01]  /*0fb0*/  FADD R3, R0, R3 ;  /* 0x0000000300037221 */ /* 0x000fe20000000000 */
[----:B------:R-:W-:Y:S01]  /*0fc0*/  FADD R17, R2, R17 ;  /* 0x0000001102117221 */ /* 0x000fe20000000000 */
[----:B------:R-:W-:Y:S01]  /*0fd0*/  PRMT R0, R10, 0x7632, R0 ;  /* 0x000076320a007816 */ /* 0x000fe20000000000 */
[----:B------:R-:W-:Y:S01]  /*0fe0*/  FADD R7, R18, R7 ;  /* 0x0000000712077221 */ /* 0x000fe20000000000 */
[----:B------:R-:W-:Y:S01]  /*0ff0*/  PRMT R2, R11, 0x7632, R2 ;  /* 0x000076320b027816 */ /* 0x000fe20000000002 */
[----:B------:R-:W-:Y:S01]  /*1000*/  FADD R19, R19, R4 ;  /* 0x0000000413137221 */ /* 0x000fe20000000000 */
[----:B------:R-:W-:Y:S01]  /*1010*/  SHF.L.U32 R10, R10, 0x10, RZ ;  /* 0x000000100a0a7819 */ /* 0x000fe200000006ff */
[C---:B------:R-:W-:Y:S01]  /*1020*/  FMUL R7, R12.reuse, R7 ;  /* 0x000000070c077220 */ /* 0x040fe20000400000 */
[----:B------:R-:W-:Y:S01]  /*1030*/  SHF.L.U32 R11, R11, 0x10, RZ ;  /* 0x000000100b0b7819 */ /* 0x000fe200000006ff */
[----:B------:R-:W-:Y:S01]  /*1040*/  FMUL R4, R12, R19 ;  /* 0x000000130c047220 */ /* 0x000fe20000400000 */
[----:B------:R-:W-:Y:S01]  /*1050*/  SHF.L.U32 R0, R0, 0x10, RZ ;  /* 0x0000001000007819 */ /* 0x000fe200000006ff */
[----:B------:R-:W-:Y:S01]  /*1060*/  FMUL R3, R12, R3 ;  /* 0x000000030c037220 */ /* 0x000fe20000400000 */
[----:B------:R-:W-:Y:S01]  /*1070*/  SHF.L.U32 R2, R2, 0x10, RZ ;  /* 0x0000001002027819 */ /* 0x000fe200000006ff */
[----:B------:R-:W-:Y:S01]  /*1080*/  FMUL R17, R12, R17 ;  /* 0x000000110c117220 */ /* 0x000fe20000400000 */
[----:B------:R-:W-:Y:S01]  /*1090*/  FMUL R7, R10, R7 ;  /* 0x000000070a077220 */ /* 0x000fe20000400000 */
[----:B------:R-:W-:Y:S01]  /*10a0*/  FMUL R4, R11, R4 ;  /* 0x000000040b047220 */ /* 0x000fe20000400000 */
[----:B------:R-:W-:Y:S01]  /*10b0*/  FMUL R0, R0, R3 ;  /* 0x0000000300007220 */ /* 0x000fe20000400000 */
[----:B------:R-:W-:-:S04]  /*10c0*/  FMUL R17, R2, R17 ;  /* 0x0000001102117220 */ /* 0x000fc80000400000 */
[----:B------:R-:W-:Y:S02]  /*10d0*/  F2FP.BF16.PACK_AB R16, R0, R7 ;  /* 0x000000070010723e */ /* 0x000fe400000010ff */
[----:B------:R-:W-:Y:S01]  /*10e0*/  F2FP.BF16.PACK_AB R17, R17, R4 ;  /* 0x000000041111723e */ /* 0x000fe200000010ff */
[----:B------:R-:W-:Y:S06]  /*10f0*/  @P1 EXIT ;  /* 0x000000000000194d */ /* 0x000fec0003800000 */
[----:B0-----:R-:W-:Y:S01]  /*1100*/  STG.E.64 [R14.64+0x1000], R16 ;  /* 0x001000100e007986 */ /* 0x001fe2000c101b04 */
[----:B------:R-:W-:Y:S05]  /*1110*/  EXIT ;  /* 0x000000000000794d */ /* 0x000fea0003800000 */
.L_x_0:
[----:B------:R-:W-:-:S00]  /*1120*/  BRA `(.L_x_0) ;  /* 0xfffffff000007947 */ /* 0x000fc0000383ffff */
[----:B------:R-:W-:-:S00]  /*1130*/  NOP ;  /* 0x0000000000007918 */ /* 0x000fc00000000000 */
        /* <DEDUP_REMOVED lines=12> */
.L_x_1:


//--------------------- .nv.global.init           --------------------------
	.section	.nv.global.init,"aw",@progbits
.nv.global.init:
	.type		_$_str,@object
	.size		_$_str,(.L_0 - _$_str)
_$_str:
        /*0000*/ 	.byte	0x5f, 0x5f, 0x43, 0x55, 0x44, 0x41, 0x5f, 0x46, 0x54, 0x5a, 0x00
.L_0:


//--------------------- .nv.shared.triton_red_fused__to_copy_add_mean_mul_pow_rsqrt_11 --------------------------
	.section	.nv.shared.triton_red_fused__to_copy_add_mean_mul_pow_rsqrt_11,"aw",@nobits
	.sectionflags	@""
	.align	16
